	.headerflags	@"EF_CUDA_TEXMODE_UNIFIED EF_CUDA_64BIT_ADDRESS EF_CUDA_ACCELERATORS EF_CUDA_SM90 EF_CUDA_VIRTUAL_SM(EF_CUDA_SM90)"
	.elftype	@"ET_EXEC"


//--------------------- .nv.info                  --------------------------
	.section	.nv.info,"",@"SHT_CUDA_INFO"
	.align	4


	//----- nvinfo : EIATTR_REGCOUNT
	.align		4
        /*0000*/ 	.byte	0x04, 0x2f
        /*0002*/ 	.short	(.L_2 - .L_1)
	.align		4
.L_1:
        /*0004*/ 	.word	index@(triton_per_fused_native_group_norm_12)
        /*0008*/ 	.word	0x00000014


	//----- nvinfo : EIATTR_MIN_STACK_SIZE
	.align		4
.L_2:
        /*000c*/ 	.byte	0x04, 0x12
        /*000e*/ 	.short	(.L_4 - .L_3)
	.align		4
.L_3:
        /*0010*/ 	.word	index@(triton_per_fused_native_group_norm_12)
        /*0014*/ 	.word	0x00000000


	//----- nvinfo : EIATTR_FRAME_SIZE
	.align		4
.L_4:
        /*0018*/ 	.byte	0x04, 0x11
        /*001a*/ 	.short	(.L_6 - .L_5)
	.align		4
.L_5:
        /*001c*/ 	.word	index@(triton_per_fused_native_group_norm_12)
        /*0020*/ 	.word	0x00000000


	//----- nvinfo : EIATTR_MIN_STACK_SIZE
	.align		4
.L_6:
        /*0024*/ 	.byte	0x04, 0x12
        /*0026*/ 	.short	(.L_8 - .L_7)
	.align		4
.L_7:
        /*0028*/ 	.word	index@(triton_per_fused_native_group_norm_12)
        /*002c*/ 	.word	0x00000000
.L_8:


//--------------------- .nv.info.triton_per_fused_native_group_norm_12 --------------------------
	.section	.nv.info.triton_per_fused_native_group_norm_12,"",@"SHT_CUDA_INFO"
	.sectionflags	@""
	.align	4


	//----- nvinfo : EIATTR_CUDA_API_VERSION
	.align		4
        /*0000*/ 	.byte	0x04, 0x37
        /*0002*/ 	.short	(.L_10 - .L_9)
.L_9:
        /*0004*/ 	.word	0x0000007c


	//----- nvinfo : EIATTR_KPARAM_INFO
	.align		4
.L_10:
        /*0008*/ 	.byte	0x04, 0x17
        /*000a*/ 	.short	(.L_12 - .L_11)
.L_11:
        /*000c*/ 	.word	0x00000000
        /*0010*/ 	.short	0x0007
        /*0012*/ 	.short	0x0034
        /*0014*/ 	.byte	0x00, 0xf0, 0x11, 0x00


	//----- nvinfo : EIATTR_KPARAM_INFO
	.align		4
.L_12:
        /*0018*/ 	.byte	0x04, 0x17
        /*001a*/ 	.short	(.L_14 - .L_13)
.L_13:
        /*001c*/ 	.word	0x00000000
        /*0020*/ 	.short	0x0006
        /*0022*/ 	.short	0x0030
        /*0024*/ 	.byte	0x00, 0xf0, 0x11, 0x00


	//----- nvinfo : EIATTR_KPARAM_INFO
	.align		4
.L_14:
        /*0028*/ 	.byte	0x04, 0x17
        /*002a*/ 	.short	(.L_16 - .L_15)
.L_15:
        /*002c*/ 	.word	0x00000000
        /*0030*/ 	.short	0x0005
        /*0032*/ 	.short	0x0028
        /*0034*/ 	.byte	0x00, 0xf4, 0x21, 0x00


	//----- nvinfo : EIATTR_KPARAM_INFO
	.align		4
.L_16:
        /*0038*/ 	.byte	0x04, 0x17
        /*003a*/ 	.short	(.L_18 - .L_17)
.L_17:
        /*003c*/ 	.word	0x00000000
        /*0040*/ 	.short	0x0004
        /*0042*/ 	.short	0x0020
        /*0044*/ 	.byte	0x00, 0xf4, 0x21, 0x00


	//----- nvinfo : EIATTR_KPARAM_INFO
	.align		4
.L_18:
        /*0048*/ 	.byte	0x04, 0x17
        /*004a*/ 	.short	(.L_20 - .L_19)
.L_19:
        /*004c*/ 	.word	0x00000000
        /*0050*/ 	.short	0x0003
        /*0052*/ 	.short	0x0018
        /*0054*/ 	.byte	0x00, 0xf4, 0x21, 0x00


	//----- nvinfo : EIATTR_KPARAM_INFO
	.align		4
.L_20:
        /*0058*/ 	.byte	0x04, 0x17
        /*005a*/ 	.short	(.L_22 - .L_21)
.L_21:
        /*005c*/ 	.word	0x00000000
        /*0060*/ 	.short	0x0002
        /*0062*/ 	.short	0x0010
        /*0064*/ 	.byte	0x00, 0xf4, 0x21, 0x00


	//----- nvinfo : EIATTR_KPARAM_INFO
	.align		4
.L_22:
        /*0068*/ 	.byte	0x04, 0x17
        /*006a*/ 	.short	(.L_24 - .L_23)
.L_23:
        /*006c*/ 	.word	0x00000000
        /*0070*/ 	.short	0x0001
        /*0072*/ 	.short	0x0008
        /*0074*/ 	.byte	0x00, 0xf4, 0x21, 0x00


	//----- nvinfo : EIATTR_KPARAM_INFO
	.align		4
.L_24:
        /*0078*/ 	.byte	0x04, 0x17
        /*007a*/ 	.short	(.L_26 - .L_25)
.L_25:
        /*007c*/ 	.word	0x00000000
        /*0080*/ 	.short	0x0000
        /*0082*/ 	.short	0x0000
        /*0084*/ 	.byte	0x00, 0xf4, 0x21, 0x00


	//----- nvinfo : EIATTR_SPARSE_MMA_MASK
	.align		4
.L_26:
        /*0088*/ 	.byte	0x03, 0x50
        /*008a*/ 	.short	0x0000


	//----- nvinfo : EIATTR_MAXREG_COUNT
	.align		4
        /*008c*/ 	.byte	0x03, 0x1b
        /*008e*/ 	.short	0x00ff


	//----- nvinfo : EIATTR_COOP_GROUP_MASK_REGIDS
	.align		4
        /*0090*/ 	.byte	0x04, 0x29
        /*0092*/ 	.short	(.L_28 - .L_27)


	//   ....[0]....
.L_27:
        /*0094*/ 	.word	0xffffffff


	//   ....[1]....
        /*0098*/ 	.word	0xffffffff


	//   ....[2]....
        /*009c*/ 	.word	0xffffffff


	//   ....[3]....
        /*00a0*/ 	.word	0xffffffff


	//   ....[4]....
        /*00a4*/ 	.word	0xffffffff


	//   ....[5]....
        /*00a8*/ 	.word	0xffffffff


	//----- nvinfo : EIATTR_COOP_GROUP_INSTR_OFFSETS
	.align		4
.L_28:
        /*00ac*/ 	.byte	0x04, 0x28
        /*00ae*/ 	.short	(.L_30 - .L_29)


	//   ....[0]....
.L_29:
        /*00b0*/ 	.word	0x00000190


	//   ....[1]....
        /*00b4*/ 	.word	0x000001d0


	//   ....[2]....
        /*00b8*/ 	.word	0x00000200


	//   ....[3]....
        /*00bc*/ 	.word	0x00000230


	//   ....[4]....
        /*00c0*/ 	.word	0x000003a0


	//   ....[5]....
        /*00c4*/ 	.word	0x000003e0


	//----- nvinfo : EIATTR_EXIT_INSTR_OFFSETS
	.align		4
.L_30:
        /*00c8*/ 	.byte	0x04, 0x1c
        /*00ca*/ 	.short	(.L_32 - .L_31)


	//   ....[0]....
.L_31:
        /*00cc*/ 	.word	0x00000530


	//   ....[1]....
        /*00d0*/ 	.word	0x00000550


	//----- nvinfo : EIATTR_REQNTID
	.align		4
.L_32:
        /*00d4*/ 	.byte	0x04, 0x10
        /*00d6*/ 	.short	(.L_34 - .L_33)
.L_33:
        /*00d8*/ 	.word	0x00000040
        /*00dc*/ 	.word	0x00000001
        /*00e0*/ 	.word	0x00000001


	//----- nvinfo : EIATTR_CBANK_PARAM_SIZE
	.align		4
.L_34:
        /*00e4*/ 	.byte	0x03, 0x19
        /*00e6*/ 	.short	0x0038


	//----- nvinfo : EIATTR_PARAM_CBANK
	.align		4
        /*00e8*/ 	.byte	0x04, 0x0a
        /*00ea*/ 	.short	(.L_36 - .L_35)
	.align		4
.L_35:
        /*00ec*/ 	.word	index@(.nv.constant0.triton_per_fused_native_group_norm_12)
        /*00f0*/ 	.short	0x0210
        /*00f2*/ 	.short	0x0038


	//----- nvinfo : EIATTR_SW_WAR
	.align		4
.L_36:
        /*00f4*/ 	.byte	0x04, 0x36
        /*00f6*/ 	.short	(.L_38 - .L_37)
.L_37:
        /*00f8*/ 	.word	0x00000008
.L_38:


//--------------------- .nv.callgraph             --------------------------
	.section	.nv.callgraph,"",@"SHT_CUDA_CALLGRAPH"
	.align	4
	.sectionentsize	8
	.align		4
        /*0000*/ 	.word	0x00000000
	.align		4
        /*0004*/ 	.word	0xffffffff
	.align		4
        /*0008*/ 	.word	0x00000000
	.align		4
        /*000c*/ 	.word	0xfffffffe
	.align		4
        /*0010*/ 	.word	0x00000000
	.align		4
        /*0014*/ 	.word	0xfffffffd
	.align		4
        /*0018*/ 	.word	0x00000000
	.align		4
        /*001c*/ 	.word	0xfffffffc


//--------------------- .nv.constant4             --------------------------
	.section	.nv.constant4,"a",@progbits
	.align	8
	.align		8
.nv.constant4:
        /*0000*/ 	.dword	_$_str


//--------------------- .text.triton_per_fused_native_group_norm_12 --------------------------
	.section	.text.triton_per_fused_native_group_norm_12,"ax",@progbits
	.align	128
        .global         triton_per_fused_native_group_norm_12
        .type           triton_per_fused_native_group_norm_12,@function
        .size           triton_per_fused_native_group_norm_12,(.L_x_1 - triton_per_fused_native_group_norm_12)
        .other          triton_per_fused_native_group_norm_12,@"STO_CUDA_ENTRY STV_DEFAULT"
triton_per_fused_native_group_norm_12:
.text.triton_per_fused_native_group_norm_12:
[----:B------:R-:W0:Y:S02]  /*0000*/  LDC R1, c[0x0][0x28] ;  /* 0x00000a00ff017b82 */ /* 0x000e240000000800 */
[----:B------:R-:W1:Y:S01]  /*0010*/  S2R R11, SR_TID.X ;  /* 0x00000000000b7919 */ /* 0x000e620000002100 */
[----:B------:R-:W2:Y:S01]  /*0020*/  LDC.64 R2, c[0x0][0x220] ;  /* 0x00008800ff027b82 */ /* 0x000ea20000000a00 */
[----:B------:R-:W-:Y:S01]  /*0030*/  HFMA2.MMA R10, -RZ, RZ, 0, 0 ;  /* 0x00000000ff0a7435 */ /* 0x000fe200000001ff */
[----:B------:R-:W-:Y:S01]  /*0040*/  ULDC.64 UR4, c[0x0][0x208] ;  /* 0x0000820000047ab9 */ /* 0x000fe20000000a00 */
[----:B------:R-:W3:Y:S05]  /*0050*/  S2R R5, SR_CTAID.X ;  /* 0x0000000000057919 */ /* 0x000eea0000002500 */
[----:B------:R-:W4:Y:S01]  /*0060*/  LDC.64 R6, c[0x0][0x218] ;  /* 0x00008600ff067b82 */ /* 0x000f220000000a00 */
[----:B-1----:R-:W-:-:S02]  /*0070*/  LOP3.LUT R0, R11, 0x7, RZ, 0xc0, !PT ;  /* 0x000000070b007812 */ /* 0x002fc400078ec0ff */
[----:B------:R-:W-:Y:S02]  /*0080*/  SHF.R.U32.HI R4, RZ, 0x3, R11 ;  /* 0x00000003ff047819 */ /* 0x000fe4000001160b */
[----:B---3--:R-:W-:Y:S02]  /*0090*/  LEA R0, R5, R0, 0x3 ;  /* 0x0000000005007211 */ /* 0x008fe400078e18ff */
[----:B------:R-:W-:Y:S02]  /*00a0*/  SGXT.U32 R4, R4, 0x2 ;  /* 0x000000020404781a */ /* 0x000fe40000000000 */
[C---:B------:R-:W-:Y:S02]  /*00b0*/  SHF.L.U32 R5, R0.reuse, 0x2, RZ ;  /* 0x0000000200057819 */ /* 0x040fe400000006ff */
[----:B------:R-:W-:Y:S02]  /*00c0*/  ISETP.GE.AND P1, PT, R0, 0x20, PT ;  /* 0x000000200000780c */ /* 0x000fe40003f26270 */
[----:B------:R-:W-:-:S02]  /*00d0*/  LOP3.LUT R9, R5, R4, RZ, 0xfc, !PT ;  /* 0x0000000405097212 */ /* 0x000fc400078efcff */
[----:B------:R-:W1:Y:S03]  /*00e0*/  LDC.64 R4, c[0x0][0x210] ;  /* 0x00008400ff047b82 */ /* 0x000e660000000a00 */
[----:B--2---:R-:W-:-:S06]  /*00f0*/  IMAD.WIDE R2, R9, 0x4, R2 ;  /* 0x0000000409027825 */ /* 0x004fcc00078e0202 */
[----:B------:R-:W2:Y:S01]  /*0100*/  @!P1 LDG.E R10, desc[UR4][R2.64] ;  /* 0x00000004020a9981 */ /* 0x000ea2000c1e1900 */
[----:B------:R-:W-:Y:S01]  /*0110*/  MOV R8, RZ ;  /* 0x000000ff00087202 */ /* 0x000fe20000000f00 */
[----:B----4-:R-:W-:-:S04]  /*0120*/  IMAD.WIDE R6, R9, 0x4, R6 ;  /* 0x0000000409067825 */ /* 0x010fc800078e0206 */
[----:B-1----:R-:W-:Y:S01]  /*0130*/  IMAD.WIDE R4, R9, 0x4, R4 ;  /* 0x0000000409047825 */ /* 0x002fe200078e0204 */
[----:B------:R-:W-:-:S04]  /*0140*/  HFMA2.MMA R9, -RZ, RZ, 0, 0 ;  /* 0x00000000ff097435 */ /* 0x000fc800000001ff */
[----:B------:R-:W3:Y:S06]  /*0150*/  @!P1 LDG.E R8, desc[UR4][R4.64] ;  /* 0x0000000404089981 */ /* 0x000eec000c1e1900 */
[----:B------:R-:W4:Y:S01]  /*0160*/  @!P1 LDG.E R9, desc[UR4][R6.64] ;  /* 0x0000000406099981 */ /* 0x000f22000c1e1900 */
[----:B--2---:R-:W-:-:S04]  /*0170*/  SEL R10, R10, RZ, !P1 ;  /* 0x000000ff0a0a7207 */ /* 0x004fc80004800000 */
[----:B------:R-:W-:-:S05]  /*0180*/  FSEL R10, R10, RZ, !P1 ;  /* 0x000000ff0a0a7208 */ /* 0x000fca0004800000 */
[----:B------:R-:W1:Y:S01]  /*0190*/  SHFL.BFLY PT, R13, R10, 0x10, 0x1f ;  /* 0x0e001f000a0d7f89 */ /* 0x000e6200000e0000 */
[----:B---3--:R-:W-:-:S04]  /*01a0*/  SEL R3, R8, RZ, !P1 ;  /* 0x000000ff08037207 */ /* 0x008fc80004800000 */
[----:B------:R-:W-:Y:S02]  /*01b0*/  FSEL R3, R3, RZ, !P1 ;  /* 0x000000ff03037208 */ /* 0x000fe40004800000 */
[----:B----4-:R-:W-:-:S03]  /*01c0*/  SEL R4, R9, RZ, !P1 ;  /* 0x000000ff09047207 */ /* 0x010fc60004800000 */
[----:B------:R-:W2:Y:S01]  /*01d0*/  SHFL.BFLY PT, R6, R3, 0x10, 0x1f ;  /* 0x0e001f0003067f89 */ /* 0x000ea200000e0000 */
[----:B------:R-:W-:Y:S01]  /*01e0*/  FSEL R4, R4, RZ, !P1 ;  /* 0x000000ff04047208 */ /* 0x000fe20004800000 */
[----:B-1----:R-:W-:-:S04]  /*01f0*/  FADD R2, R10, R13 ;  /* 0x0000000d0a027221 */ /* 0x002fc80000000000 */
[----:B------:R-:W1:Y:S01]  /*0200*/  SHFL.BFLY PT, R5, R4, 0x10, 0x1f ;  /* 0x0e001f0004057f89 */ /* 0x000e6200000e0000 */
[C---:B------:R-:W-:Y:S01]  /*0210*/  FMUL R15, R2.reuse, 0.25 ;  /* 0x3e800000020f7820 */ /* 0x040fe20000400000 */
[C---:B------:R-:W-:Y:S02]  /*0220*/  FSETP.GEU.AND P2, PT, |R2|.reuse, 1.175494350822287508e-38, PT ;  /* 0x008000000200780b */ /* 0x040fe40003f4e200 */
[----:B------:R-:W3:Y:S01]  /*0230*/  SHFL.BFLY PT, R17, R2, 0x8, 0x1f ;  /* 0x0d001f0002117f89 */ /* 0x000ee200000e0000 */
[C---:B------:R-:W-:Y:S02]  /*0240*/  FSETP.GT.AND P0, PT, |R2|.reuse, 8.50705917302346158658e+37, PT ;  /* 0x7e8000000200780b */ /* 0x040fe40003f04200 */
[----:B------:R-:W-:Y:S02]  /*0250*/  FSETP.NEU.AND P1, PT, R2, RZ, PT ;  /* 0x000000ff0200720b */ /* 0x000fe40003f2d000 */
[----:B------:R-:W-:-:S06]  /*0260*/  FSEL R15, R15, R2, P0 ;  /* 0x000000020f0f7208 */ /* 0x000fcc0000000000 */
[----:B------:R-:W-:-:S03]  /*0270*/  @!P2 FMUL R15, R15, 16777216 ;  /* 0x4b8000000f0fa820 */ /* 0x000fc60000400000 */
[----:B------:R-:W-:Y:S01]  /*0280*/  @P0 FMUL R13, R13, 0.25 ;  /* 0x3e8000000d0d0820 */ /* 0x000fe20000400000 */
[----:B--2---:R-:W-:Y:S01]  /*0290*/  FADD R6, -R3, R6 ;  /* 0x0000000603067221 */ /* 0x004fe20000000100 */
[----:B------:R-:W2:Y:S02]  /*02a0*/  MUFU.RCP R8, R15 ;  /* 0x0000000f00087308 */ /* 0x000ea40000001000 */
[----:B------:R-:W-:Y:S01]  /*02b0*/  @!P2 FMUL R13, R13, 16777216 ;  /* 0x4b8000000d0da820 */ /* 0x000fe20000400000 */
[----:B------:R-:W-:Y:S01]  /*02c0*/  FMUL R7, R6, R6 ;  /* 0x0000000606077220 */ /* 0x000fe20000400000 */
[----:B-1----:R-:W-:-:S03]  /*02d0*/  FADD R5, R4, R5 ;  /* 0x0000000504057221 */ /* 0x002fc60000000000 */
[----:B------:R-:W-:Y:S01]  /*02e0*/  FMUL R7, R10, R7 ;  /* 0x000000070a077220 */ /* 0x000fe20000400000 */
[----:B---3--:R-:W-:-:S05]  /*02f0*/  FADD R12, R2, R17 ;  /* 0x00000011020c7221 */ /* 0x008fca0000000000 */
[----:B------:R-:W-:Y:S01]  /*0300*/  FSETP.GT.AND P0, PT, |R12|, 8.50705917302346158658e+37, PT ;  /* 0x7e8000000c00780b */ /* 0x000fe20003f04200 */
[----:B--2---:R-:W-:Y:S01]  /*0310*/  FMUL R8, R8, R13 ;  /* 0x0000000d08087220 */ /* 0x004fe20000400000 */
[----:B------:R-:W-:-:S04]  /*0320*/  FSETP.GEU.AND P2, PT, |R12|, 1.175494350822287508e-38, PT ;  /* 0x008000000c00780b */ /* 0x000fc80003f4e200 */
[----:B------:R-:W-:Y:S02]  /*0330*/  FSEL R8, R8, RZ, P1 ;  /* 0x000000ff08087208 */ /* 0x000fe40000800000 */
[----:B------:R-:W-:-:S03]  /*0340*/  FSETP.NEU.AND P1, PT, R12, RZ, PT ;  /* 0x000000ff0c00720b */ /* 0x000fc60003f2d000 */
[----:B------:R-:W-:Y:S02]  /*0350*/  FFMA R3, R6, R8, R3 ;  /* 0x0000000806037223 */ /* 0x000fe40000000003 */
[----:B------:R-:W-:Y:S01]  /*0360*/  @P0 FMUL R12, R12, 0.25 ;  /* 0x3e8000000c0c0820 */ /* 0x000fe20000400000 */
[----:B------:R-:W-:Y:S01]  /*0370*/  FFMA R5, R8, R7, R5 ;  /* 0x0000000708057223 */ /* 0x000fe20000000005 */
[----:B------:R-:W-:Y:S01]  /*0380*/  @P0 FMUL R17, R17, 0.25 ;  /* 0x3e80000011110820 */ /* 0x000fe20000400000 */
[----:B------:R-:W1:Y:S01]  /*0390*/  LDC.64 R8, c[0x0][0x238] ;  /* 0x00008e00ff087b82 */ /* 0x000e620000000a00 */
[----:B------:R-:W2:Y:S01]  /*03a0*/  SHFL.BFLY PT, R4, R3, 0x8, 0x1f ;  /* 0x0d001f0003047f89 */ /* 0x000ea200000e0000 */
[----:B------:R-:W-:Y:S01]  /*03b0*/  @!P2 FMUL R12, R12, 16777216 ;  /* 0x4b8000000c0ca820 */ /* 0x000fe20000400000 */
[----:B------:R-:W-:Y:S01]  /*03c0*/  @!P2 FMUL R17, R17, 16777216 ;  /* 0x4b8000001111a820 */ /* 0x000fe20000400000 */
[----:B------:R-:W-:Y:S01]  /*03d0*/  LOP3.LUT P0, RZ, R11, 0x38, RZ, 0xc0, !PT ;  /* 0x000000380bff7812 */ /* 0x000fe2000780c0ff */
[----:B------:R-:W3:Y:S03]  /*03e0*/  SHFL.BFLY PT, R6, R5, 0x8, 0x1f ;  /* 0x0d001f0005067f89 */ /* 0x000ee600000e0000 */
[----:B------:R-:W4:Y:S01]  /*03f0*/  MUFU.RCP R12, R12 ;  /* 0x0000000c000c7308 */ /* 0x000f220000001000 */
[----:B------:R-:W-:Y:S01]  /*0400*/  ISETP.LT.AND P0, PT, R0, 0x20, !P0 ;  /* 0x000000200000780c */ /* 0x000fe20004701270 */
[----:B----4-:R-:W-:Y:S01]  /*0410*/  FMUL R17, R12, R17 ;  /* 0x000000110c117220 */ /* 0x010fe20000400000 */
[----:B-1----:R-:W-:-:S04]  /*0420*/  IMAD.WIDE R8, R0, 0x4, R8 ;  /* 0x0000000400087825 */ /* 0x002fc800078e0208 */
[----:B--2---:R-:W-:Y:S01]  /*0430*/  FADD R10, -R3, R4 ;  /* 0x00000004030a7221 */ /* 0x004fe20000000100 */
[----:B------:R-:W-:-:S03]  /*0440*/  FSEL R17, R17, RZ, P1 ;  /* 0x000000ff11117208 */ /* 0x000fc60000800000 */
[----:B------:R-:W-:Y:S01]  /*0450*/  FMUL R7, R10, R10 ;  /* 0x0000000a0a077220 */ /* 0x000fe20000400000 */
[----:B---3--:R-:W-:Y:S02]  /*0460*/  FADD R6, R5, R6 ;  /* 0x0000000605067221 */ /* 0x008fe40000000000 */
[----:B------:R-:W1:Y:S01]  /*0470*/  LDC.64 R4, c[0x0][0x228] ;  /* 0x00008a00ff047b82 */ /* 0x000e620000000a00 */
[----:B------:R-:W-:Y:S01]  /*0480*/  FMUL R7, R2, R7 ;  /* 0x0000000702077220 */ /* 0x000fe20000400000 */
[----:B------:R-:W-:Y:S01]  /*0490*/  MOV R2, 0x38000000 ;  /* 0x3800000000027802 */ /* 0x000fe20000000f00 */
[----:B------:R-:W-:Y:S02]  /*04a0*/  FFMA R3, R10, R17, R3 ;  /* 0x000000110a037223 */ /* 0x000fe40000000003 */
[----:B------:R-:W-:-:S03]  /*04b0*/  FFMA R13, R17, R7, R6 ;  /* 0x00000007110d7223 */ /* 0x000fc60000000006 */
[----:B------:R-:W2:Y:S01]  /*04c0*/  LDC.64 R6, c[0x0][0x230] ;  /* 0x00008c00ff067b82 */ /* 0x000ea20000000a00 */
[----:B------:R-:W-:-:S04]  /*04d0*/  FFMA R2, R13, R2, 9.9999997473787516356e-06 ;  /* 0x3727c5ac0d027423 */ /* 0x000fc80000000002 */
[----:B------:R-:W3:Y:S01]  /*04e0*/  MUFU.RSQ R11, R2 ;  /* 0x00000002000b7308 */ /* 0x000ee20000001400 */
[C---:B-1----:R-:W-:Y:S01]  /*04f0*/  IMAD.WIDE R4, R0.reuse, 0x4, R4 ;  /* 0x0000000400047825 */ /* 0x042fe200078e0204 */
[----:B---3--:R1:W-:Y:S04]  /*0500*/  @P0 STG.E desc[UR4][R8.64], R11 ;  /* 0x0000000b08000986 */ /* 0x0083e8000c101904 */
[----:B------:R1:W-:Y:S01]  /*0510*/  @P0 STG.E desc[UR4][R4.64], R3 ;  /* 0x0000000304000986 */ /* 0x0003e2000c101904 */
[----:B--2---:R-:W-:Y:S01]  /*0520*/  IMAD.WIDE R6, R0, 0x4, R6 ;  /* 0x0000000400067825 */ /* 0x004fe200078e0206 */
[----:B------:R-:W-:Y:S06]  /*0530*/  @!P0 EXIT ;  /* 0x000000000000894d */ /* 0x000fec0003800000 */
[----:B------:R-:W-:Y:S01]  /*0540*/  STG.E desc[UR4][R6.64], R13 ;  /* 0x0000000d06007986 */ /* 0x000fe2000c101904 */
[----:B------:R-:W-:Y:S05]  /*0550*/  EXIT ;  /* 0x000000000000794d */ /* 0x000fea0003800000 */
.L_x_0:
[----:B------:R-:W-:-:S00]  /*0560*/  BRA `(.L_x_0) ;  /* 0xfffffffc00fc7947 */ /* 0x000fc0000383ffff */
[----:B------:R-:W-:-:S00]  /*0570*/  NOP ;  /* 0x0000000000007918 */ /* 0x000fc00000000000 */
        /* <DEDUP_REMOVED lines=8> */
.L_x_1:


//--------------------- .nv.global.init           --------------------------
	.section	.nv.global.init,"aw",@progbits
.nv.global.init:
	.type		_$_str,@object
	.size		_$_str,(.L_0 - _$_str)
_$_str:
        /*0000*/ 	.byte	0x5f, 0x5f, 0x43, 0x55, 0x44, 0x41, 0x5f, 0x46, 0x54, 0x5a, 0x00
.L_0:


//--------------------- .nv.constant0.triton_per_fused_native_group_norm_12 --------------------------
	.section	.nv.constant0.triton_per_fused_native_group_norm_12,"a",@progbits
	.sectionflags	@""
	.align	4
.nv.constant0.triton_per_fused_native_group_norm_12:
	.zero		584
